	.headerflags	@"EF_CUDA_TEXMODE_UNIFIED EF_CUDA_64BIT_ADDRESS EF_CUDA_ACCELERATORS EF_CUDA_SM90 EF_CUDA_VIRTUAL_SM(EF_CUDA_SM90)"
	.elftype	@"ET_EXEC"


//--------------------- .nv.info                  --------------------------
	.section	.nv.info,"",@"SHT_CUDA_INFO"
	.align	4


	//----- nvinfo : EIATTR_REGCOUNT
	.align		4
        /*0000*/ 	.byte	0x04, 0x2f
        /*0002*/ 	.short	(.L_1 - .L_0)
	.align		4
.L_0:
        /*0004*/ 	.word	index@(triton_poi_fused_clone_6)
        /*0008*/ 	.word	0x0000000e


	//----- nvinfo : EIATTR_MIN_STACK_SIZE
	.align		4
.L_1:
        /*000c*/ 	.byte	0x04, 0x12
        /*000e*/ 	.short	(.L_3 - .L_2)
	.align		4
.L_2:
        /*0010*/ 	.word	index@(triton_poi_fused_clone_6)
        /*0014*/ 	.word	0x00000000


	//----- nvinfo : EIATTR_FRAME_SIZE
	.align		4
.L_3:
        /*0018*/ 	.byte	0x04, 0x11
        /*001a*/ 	.short	(.L_5 - .L_4)
	.align		4
.L_4:
        /*001c*/ 	.word	index@(triton_poi_fused_clone_6)
        /*0020*/ 	.word	0x00000000


	//----- nvinfo : EIATTR_MIN_STACK_SIZE
	.align		4
.L_5:
        /*0024*/ 	.byte	0x04, 0x12
        /*0026*/ 	.short	(.L_7 - .L_6)
	.align		4
.L_6:
        /*0028*/ 	.word	index@(triton_poi_fused_clone_6)
        /*002c*/ 	.word	0x00000000
.L_7:


//--------------------- .nv.info.triton_poi_fused_clone_6 --------------------------
	.section	.nv.info.triton_poi_fused_clone_6,"",@"SHT_CUDA_INFO"
	.sectionflags	@""
	.align	4


	//----- nvinfo : EIATTR_CUDA_API_VERSION
	.align		4
        /*0000*/ 	.byte	0x04, 0x37
        /*0002*/ 	.short	(.L_9 - .L_8)
.L_8:
        /*0004*/ 	.word	0x0000007c


	//----- nvinfo : EIATTR_KPARAM_INFO
	.align		4
.L_9:
        /*0008*/ 	.byte	0x04, 0x17
        /*000a*/ 	.short	(.L_11 - .L_10)
.L_10:
        /*000c*/ 	.word	0x00000000
        /*0010*/ 	.short	0x0003
        /*0012*/ 	.short	0x0014
        /*0014*/ 	.byte	0x00, 0xf0, 0x11, 0x00


	//----- nvinfo : EIATTR_KPARAM_INFO
	.align		4
.L_11:
        /*0018*/ 	.byte	0x04, 0x17
        /*001a*/ 	.short	(.L_13 - .L_12)
.L_12:
        /*001c*/ 	.word	0x00000000
        /*0020*/ 	.short	0x0002
        /*0022*/ 	.short	0x0010
        /*0024*/ 	.byte	0x00, 0xf0, 0x11, 0x00


	//----- nvinfo : EIATTR_KPARAM_INFO
	.align		4
.L_13:
        /*0028*/ 	.byte	0x04, 0x17
        /*002a*/ 	.short	(.L_15 - .L_14)
.L_14:
        /*002c*/ 	.word	0x00000000
        /*0030*/ 	.short	0x0001
        /*0032*/ 	.short	0x0008
        /*0034*/ 	.byte	0x00, 0xf4, 0x21, 0x00


	//----- nvinfo : EIATTR_KPARAM_INFO
	.align		4
.L_15:
        /*0038*/ 	.byte	0x04, 0x17
        /*003a*/ 	.short	(.L_17 - .L_16)
.L_16:
        /*003c*/ 	.word	0x00000000
        /*0040*/ 	.short	0x0000
        /*0042*/ 	.short	0x0000
        /*0044*/ 	.byte	0x00, 0xf4, 0x21, 0x00


	//----- nvinfo : EIATTR_SPARSE_MMA_MASK
	.align		4
.L_17:
        /*0048*/ 	.byte	0x03, 0x50
        /*004a*/ 	.short	0x0000


	//----- nvinfo : EIATTR_MAXREG_COUNT
	.align		4
        /*004c*/ 	.byte	0x03, 0x1b
        /*004e*/ 	.short	0x00ff


	//----- nvinfo : EIATTR_EXIT_INSTR_OFFSETS
	.align		4
        /*0050*/ 	.byte	0x04, 0x1c
        /*0052*/ 	.short	(.L_19 - .L_18)


	//   ....[0]....
.L_18:
        /*0054*/ 	.word	0x000002b0


	//   ....[1]....
        /*0058*/ 	.word	0x00000320


	//----- nvinfo : EIATTR_REQNTID
	.align		4
.L_19:
        /*005c*/ 	.byte	0x04, 0x10
        /*005e*/ 	.short	(.L_21 - .L_20)
.L_20:
        /*0060*/ 	.word	0x00000080
        /*0064*/ 	.word	0x00000001
        /*0068*/ 	.word	0x00000001


	//----- nvinfo : EIATTR_CBANK_PARAM_SIZE
	.align		4
.L_21:
        /*006c*/ 	.byte	0x03, 0x19
        /*006e*/ 	.short	0x0018


	//----- nvinfo : EIATTR_PARAM_CBANK
	.align		4
        /*0070*/ 	.byte	0x04, 0x0a
        /*0072*/ 	.short	(.L_23 - .L_22)
	.align		4
.L_22:
        /*0074*/ 	.word	index@(.nv.constant0.triton_poi_fused_clone_6)
        /*0078*/ 	.short	0x0210
        /*007a*/ 	.short	0x0018


	//----- nvinfo : EIATTR_SW_WAR
	.align		4
.L_23:
        /*007c*/ 	.byte	0x04, 0x36
        /*007e*/ 	.short	(.L_25 - .L_24)
.L_24:
        /*0080*/ 	.word	0x00000008
.L_25:


//--------------------- .nv.callgraph             --------------------------
	.section	.nv.callgraph,"",@"SHT_CUDA_CALLGRAPH"
	.align	4
	.sectionentsize	8
	.align		4
        /*0000*/ 	.word	0x00000000
	.align		4
        /*0004*/ 	.word	0xffffffff
	.align		4
        /*0008*/ 	.word	0x00000000
	.align		4
        /*000c*/ 	.word	0xfffffffe
	.align		4
        /*0010*/ 	.word	0x00000000
	.align		4
        /*0014*/ 	.word	0xfffffffd
	.align		4
        /*0018*/ 	.word	0x00000000
	.align		4
        /*001c*/ 	.word	0xfffffffc


//--------------------- .text.triton_poi_fused_clone_6 --------------------------
	.section	.text.triton_poi_fused_clone_6,"ax",@progbits
	.sectionflags	@"SHF_BARRIERS=1"
	.align	128
        .global         triton_poi_fused_clone_6
        .type           triton_poi_fused_clone_6,@function
        .size           triton_poi_fused_clone_6,(.L_x_1 - triton_poi_fused_clone_6)
        .other          triton_poi_fused_clone_6,@"STO_CUDA_ENTRY STV_DEFAULT"
triton_poi_fused_clone_6:
.text.triton_poi_fused_clone_6:
[----:B------:R-:W0:Y:S02]  /*0000*/  LDC R1, c[0x0][0x28] ;  /* 0x00000a00ff017b82 */ /* 0x000e240000000800 */
[----:B------:R-:W1:Y:S01]  /*0010*/  S2R R10, SR_TID.X ;  /* 0x00000000000a7919 */ /* 0x000e620000002100 */
[----:B------:R-:W2:Y:S01]  /*0020*/  S2UR UR4, SR_CTAID.Y ;  /* 0x00000000000479c3 */ /* 0x000ea20000002600 */
[----:B------:R-:W-:-:S07]  /*0030*/  ULDC.64 UR8, c[0x0][0x208] ;  /* 0x0000820000087ab9 */ /* 0x000fce0000000a00 */
[----:B------:R-:W3:Y:S08]  /*0040*/  S2UR UR5, SR_CTAID.X ;  /* 0x00000000000579c3 */ /* 0x000ef00000002500 */
[----:B------:R-:W4:Y:S01]  /*0050*/  LDC.64 R4, c[0x0][0x210] ;  /* 0x00008400ff047b82 */ /* 0x000f220000000a00 */
[----:B--2---:R-:W-:Y:S01]  /*0060*/  USHF.L.U32 UR4, UR4, 0x4, URZ ;  /* 0x0000000404047899 */ /* 0x004fe2000800063f */
[----:B-1----:R-:W-:Y:S01]  /*0070*/  IMAD.SHL.U32 R0, R10, 0x2, RZ ;  /* 0x000000020a007824 */ /* 0x002fe200078e00ff */
[----:B------:R-:W-:Y:S01]  /*0080*/  SHF.R.U32.HI R6, RZ, 0x3, R10 ;  /* 0x00000003ff067819 */ /* 0x000fe2000001160a */
[----:B---3--:R-:W-:-:S03]  /*0090*/  USHF.L.U32 UR5, UR5, 0x4, URZ ;  /* 0x0000000405057899 */ /* 0x008fc6000800063f */
[----:B------:R-:W-:Y:S02]  /*00a0*/  LOP3.LUT R0, R0, 0xe, RZ, 0xc0, !PT ;  /* 0x0000000e00007812 */ /* 0x000fe400078ec0ff */
[----:B------:R-:W-:Y:S02]  /*00b0*/  SGXT.U32 R6, R6, 0x4 ;  /* 0x000000040606781a */ /* 0x000fe40000000000 */
[----:B------:R-:W-:Y:S02]  /*00c0*/  LOP3.LUT R2, R0, UR4, RZ, 0xfc, !PT ;  /* 0x0000000400027c12 */ /* 0x000fe4000f8efcff */
[----:B------:R-:W-:-:S04]  /*00d0*/  LOP3.LUT R3, R6, UR5, RZ, 0xfc, !PT ;  /* 0x0000000506037c12 */ /* 0x000fc8000f8efcff */
[----:B------:R-:W-:Y:S01]  /*00e0*/  VIMNMX R7, R2, R3, !PT ;  /* 0x0000000302077248 */ /* 0x000fe20007fe0100 */
[----:B------:R-:W-:-:S03]  /*00f0*/  IMAD R3, R3, 0x10, R2 ;  /* 0x0000001003037824 */ /* 0x000fc600078e0202 */
[----:B------:R-:W-:Y:S01]  /*0100*/  ISETP.GE.AND P0, PT, R7, 0x10, PT ;  /* 0x000000100700780c */ /* 0x000fe20003f06270 */
[----:B----4-:R-:W-:Y:S01]  /*0110*/  IMAD.WIDE R4, R3, 0x4, R4 ;  /* 0x0000000403047825 */ /* 0x010fe200078e0204 */
[----:B------:R-:W-:-:S11]  /*0120*/  CS2R R2, SRZ ;  /* 0x0000000000027805 */ /* 0x000fd6000001ff00 */
[----:B------:R1:W2:Y:S01]  /*0130*/  @!P0 LDG.E.64 R2, desc[UR8][R4.64] ;  /* 0x0000000804028981 */ /* 0x0002a2000c1e1b00 */
[----:B------:R-:W3:Y:S01]  /*0140*/  S2UR UR6, SR_CgaCtaId ;  /* 0x00000000000679c3 */ /* 0x000ee20000008800 */
[----:B------:R-:W-:Y:S01]  /*0150*/  IMAD.SHL.U32 R9, R10, 0x20, RZ ;  /* 0x000000200a097824 */ /* 0x000fe200078e00ff */
[----:B------:R-:W-:Y:S02]  /*0160*/  LOP3.LUT R7, R0, UR5, RZ, 0xfc, !PT ;  /* 0x0000000500077c12 */ /* 0x000fe4000f8efcff */
[----:B------:R-:W-:Y:S01]  /*0170*/  LOP3.LUT R0, R6, UR4, RZ, 0xfc, !PT ;  /* 0x0000000406007c12 */ /* 0x000fe2000f8efcff */
[----:B------:R-:W-:Y:S01]  /*0180*/  UMOV UR4, 0x400 ;  /* 0x0000040000047882 */ /* 0x000fe20000000000 */
[----:B------:R-:W-:Y:S02]  /*0190*/  LOP3.LUT R9, R9, 0xe0, RZ, 0xc0, !PT ;  /* 0x000000e009097812 */ /* 0x000fe400078ec0ff */
[----:B------:R-:W-:Y:S02]  /*01a0*/  VIMNMX R8, R0, R7, !PT ;  /* 0x0000000700087248 */ /* 0x000fe40007fe0100 */
[----:B-1----:R-:W-:-:S02]  /*01b0*/  LOP3.LUT R4, R9, 0x10, RZ, 0xfc, !PT ;  /* 0x0000001009047812 */ /* 0x002fc400078efcff */
[----:B------:R-:W-:Y:S02]  /*01c0*/  LOP3.LUT R6, R9, R6, RZ, 0xfc, !PT ;  /* 0x0000000609067212 */ /* 0x000fe400078efcff */
[----:B------:R-:W-:Y:S02]  /*01d0*/  ISETP.GE.AND P0, PT, R8, 0x10, PT ;  /* 0x000000100800780c */ /* 0x000fe40003f06270 */
[----:B------:R-:W-:Y:S01]  /*01e0*/  SHF.R.U32.HI R8, RZ, 0x1, R10 ;  /* 0x00000001ff087819 */ /* 0x000fe2000001160a */
[----:B------:R-:W-:-:S03]  /*01f0*/  IMAD.SHL.U32 R10, R10, 0x8, RZ ;  /* 0x000000080a0a7824 */ /* 0x000fc600078e00ff */
[----:B------:R-:W-:Y:S02]  /*0200*/  LOP3.LUT R8, R8, 0x3c, RZ, 0xc0, !PT ;  /* 0x0000003c08087812 */ /* 0x000fe400078ec0ff */
[----:B------:R-:W-:Y:S01]  /*0210*/  LOP3.LUT R11, R10, 0x3f8, RZ, 0xc0, !PT ;  /* 0x000003f80a0b7812 */ /* 0x000fe200078ec0ff */
[----:B---3--:R-:W-:-:S06]  /*0220*/  UPRMT UR4, UR6, 0x654, UR4 ;  /* 0x0000065406047896 */ /* 0x008fcc0008000004 */
[----:B------:R-:W-:Y:S02]  /*0230*/  LEA.HI R9, R9, UR4, RZ, 0x1e ;  /* 0x0000000409097c11 */ /* 0x000fe4000f8ff0ff */
[----:B------:R-:W-:Y:S02]  /*0240*/  LEA.HI R5, R4, UR4, RZ, 0x1e ;  /* 0x0000000404057c11 */ /* 0x000fe4000f8ff0ff */
[----:B------:R-:W-:Y:S01]  /*0250*/  IADD3 R8, R11, UR4, R8 ;  /* 0x000000040b087c10 */ /* 0x000fe2000fffe008 */
[C---:B------:R-:W-:Y:S02]  /*0260*/  IMAD R9, R6.reuse, 0x4, R9 ;  /* 0x0000000406097824 */ /* 0x040fe400078e0209 */
[----:B------:R-:W-:-:S03]  /*0270*/  IMAD R6, R6, 0x4, R5 ;  /* 0x0000000406067824 */ /* 0x000fc600078e0205 */
[----:B--2---:R1:W-:Y:S04]  /*0280*/  STS [R9], R2 ;  /* 0x0000000209007388 */ /* 0x0043e80000000800 */
[----:B------:R1:W-:Y:S01]  /*0290*/  STS [R6+0x40], R3 ;  /* 0x0000400306007388 */ /* 0x0003e20000000800 */
[----:B------:R-:W-:Y:S06]  /*02a0*/  BAR.SYNC.DEFER_BLOCKING 0x0 ;  /* 0x0000000000007b1d */ /* 0x000fec0000010000 */
[----:B-1----:R-:W-:Y:S05]  /*02b0*/  @P0 EXIT ;  /* 0x000000000000094d */ /* 0x002fea0003800000 */
[----:B------:R-:W-:Y:S01]  /*02c0*/  LDS R4, [R8] ;  /* 0x0000000008047984 */ /* 0x000fe20000000800 */
[----:B------:R-:W0:Y:S01]  /*02d0*/  LDC.64 R2, c[0x0][0x218] ;  /* 0x00008600ff027b82 */ /* 0x000e220000000a00 */
[----:B------:R-:W-:Y:S02]  /*02e0*/  IMAD R7, R0, 0x10, R7 ;  /* 0x0000001000077824 */ /* 0x000fe400078e0207 */
[----:B------:R-:W1:Y:S02]  /*02f0*/  LDS R5, [R8+0x4] ;  /* 0x0000040008057984 */ /* 0x000e640000000800 */
[----:B0-----:R-:W-:-:S05]  /*0300*/  IMAD.WIDE R2, R7, 0x4, R2 ;  /* 0x0000000407027825 */ /* 0x001fca00078e0202 */
[----:B-1----:R-:W-:Y:S01]  /*0310*/  STG.E.64 desc[UR8][R2.64], R4 ;  /* 0x0000000402007986 */ /* 0x002fe2000c101b08 */
[----:B------:R-:W-:Y:S05]  /*0320*/  EXIT ;  /* 0x000000000000794d */ /* 0x000fea0003800000 */
.L_x_0:
[----:B------:R-:W-:-:S00]  /*0330*/  BRA `(.L_x_0) ;  /* 0xfffffffc00fc7947 */ /* 0x000fc0000383ffff */
[----:B------:R-:W-:-:S00]  /*0340*/  NOP ;  /* 0x0000000000007918 */ /* 0x000fc00000000000 */
        /* <DEDUP_REMOVED lines=11> */
.L_x_1:


//--------------------- .nv.shared.triton_poi_fused_clone_6 --------------------------
	.section	.nv.shared.triton_poi_fused_clone_6,"aw",@nobits
	.sectionflags	@""
	.align	16
	.zero		1024


//--------------------- .nv.constant0.triton_poi_fused_clone_6 --------------------------
	.section	.nv.constant0.triton_poi_fused_clone_6,"a",@progbits
	.sectionflags	@""
	.align	4
.nv.constant0.triton_poi_fused_clone_6:
	.zero		552
